//
// Generated by NVIDIA NVVM Compiler
//
// Compiler Build ID: CL-36424714
// Cuda compilation tools, release 13.0, V13.0.88
// Based on NVVM 20.0.0
//

.version 9.0
.target sm_100
.address_size 64


.entry _ZN32_GLOBAL__N__e7fdc163_4_k_cu_main11noop_kernelEv()
{


	ret;

}


// ===== COMPILED SASS (sm_100) =====

	.target	sm_100

	.elftype	@"ET_EXEC"


//--------------------- .note.nv.tkinfo           --------------------------
	.section	.note.nv.tkinfo,"",@"SHT_NOTE"
	.sectionflags	@"SHF_NOTE_NV_TKINFO"
	.tkinfo
        /*0018*/ 	.word	0x00000002
        /*0030*/ 	.string	""
        /*0030*/ 	.string	"ptxas"
        /*0030*/ 	.string	"Cuda compilation tools, release 13.0, V13.0.88"
        /*0030*/ 	.string	"Build cuda_13.0.r13.0/compiler.36424714_0"
        /*0030*/ 	.string	"-arch sm_100 -m 64 "



//--------------------- .note.nv.cuinfo           --------------------------
	.section	.note.nv.cuinfo,"",@"SHT_NOTE"
	.sectionflags	@"SHF_NOTE_NV_CUINFO"
        /*0018*/ 	.short	0x0002
        /*001a*/ 	.short	0x0064
        /*001c*/ 	.short	0x0082
	.zero		2


//--------------------- .nv.info                  --------------------------
	.section	.nv.info,"",@"SHT_CUDA_INFO"
	.align	4


	//----- nvinfo : EIATTR_REGCOUNT
	.align		4
        /*0000*/ 	.byte	0x04, 0x2f
        /*0002*/ 	.short	(.L_1 - .L_0)
	.align		4
.L_0:
        /*0004*/ 	.word	index@(_ZN32_GLOBAL__N__e7fdc163_4_k_cu_main11noop_kernelEv)
        /*0008*/ 	.word	0x00000004


	//----- nvinfo : EIATTR_FRAME_SIZE
	.align		4
.L_1:
        /*000c*/ 	.byte	0x04, 0x11
        /*000e*/ 	.short	(.L_3 - .L_2)
	.align		4
.L_2:
        /*0010*/ 	.word	index@(_ZN32_GLOBAL__N__e7fdc163_4_k_cu_main11noop_kernelEv)
        /*0014*/ 	.word	0x00000000


	//----- nvinfo : EIATTR_MIN_STACK_SIZE
	.align		4
.L_3:
        /*0018*/ 	.byte	0x04, 0x12
        /*001a*/ 	.short	(.L_5 - .L_4)
	.align		4
.L_4:
        /*001c*/ 	.word	index@(_ZN32_GLOBAL__N__e7fdc163_4_k_cu_main11noop_kernelEv)
        /*0020*/ 	.word	0x00000000
.L_5:


//--------------------- .nv.compat                --------------------------
	.section	.nv.compat,"",@"SHT_CUDA_COMPAT_INFO"
	.align	4
        /*0000*/ 	.byte	0x02, 0x09, 0x00, 0x00, 0x02, 0x02, 0x01, 0x00, 0x02, 0x05, 0x05, 0x00, 0x03, 0x07, 0x01, 0x01
        /*0010*/ 	.byte	0x02, 0x03, 0x00, 0x00, 0x02, 0x06, 0x01, 0x00, 0x04, 0x0b, 0x08, 0x00, 0x09, 0x00, 0x00, 0x00
        /*0020*/ 	.byte	0x00, 0x00, 0x00, 0x00


//--------------------- .nv.info._ZN32_GLOBAL__N__e7fdc163_4_k_cu_main11noop_kernelEv --------------------------
	.section	.nv.info._ZN32_GLOBAL__N__e7fdc163_4_k_cu_main11noop_kernelEv,"",@"SHT_CUDA_INFO"
	.sectionflags	@""
	.align	4


	//----- nvinfo : EIATTR_CUDA_API_VERSION
	.align		4
        /*0000*/ 	.byte	0x04, 0x37
        /*0002*/ 	.short	(.L_7 - .L_6)
.L_6:
        /*0004*/ 	.word	0x00000082


	//----- nvinfo : EIATTR_SPARSE_MMA_MASK
	.align		4
.L_7:
        /*0008*/ 	.byte	0x03, 0x50
        /*000a*/ 	.short	0x0000


	//----- nvinfo : EIATTR_MAXREG_COUNT
	.align		4
        /*000c*/ 	.byte	0x03, 0x1b
        /*000e*/ 	.short	0x00ff


	//----- nvinfo : EIATTR_MERCURY_ISA_VERSION
	.align		4
        /*0010*/ 	.byte	0x03, 0x5f
        /*0012*/ 	.short	0x0101


	//----- nvinfo : EIATTR_VRC_CTA_INIT_COUNT
	.align		4
        /*0014*/ 	.byte	0x02, 0x4a
	.zero		1
	.zero		1


	//----- nvinfo : EIATTR_EXIT_INSTR_OFFSETS
	.align		4
        /*0018*/ 	.byte	0x04, 0x1c
        /*001a*/ 	.short	(.L_9 - .L_8)


	//   ....[0]....
.L_8:
        /*001c*/ 	.word	0x00000010


	//----- nvinfo : EIATTR_SW_WAR
	.align		4
.L_9:
        /*0020*/ 	.byte	0x04, 0x36
        /*0022*/ 	.short	(.L_11 - .L_10)
.L_10:
        /*0024*/ 	.word	0x00000008
.L_11:


//--------------------- .nv.callgraph             --------------------------
	.section	.nv.callgraph,"",@"SHT_CUDA_CALLGRAPH"
	.align	4
	.sectionentsize	8
	.align		4
        /*0000*/ 	.word	0x00000000
	.align		4
        /*0004*/ 	.word	0xffffffff
	.align		4
        /*0008*/ 	.word	0x00000000
	.align		4
        /*000c*/ 	.word	0xfffffffe
	.align		4
        /*0010*/ 	.word	0x00000000
	.align		4
        /*0014*/ 	.word	0xfffffffd
	.align		4
        /*0018*/ 	.word	0x00000000
	.align		4
        /*001c*/ 	.word	0xfffffffc


//--------------------- .text._ZN32_GLOBAL__N__e7fdc163_4_k_cu_main11noop_kernelEv --------------------------
	.section	.text._ZN32_GLOBAL__N__e7fdc163_4_k_cu_main11noop_kernelEv,"ax",@progbits
	.align	128
.text._ZN32_GLOBAL__N__e7fdc163_4_k_cu_main11noop_kernelEv:
        .type           _ZN32_GLOBAL__N__e7fdc163_4_k_cu_main11noop_kernelEv,@function
        .size           _ZN32_GLOBAL__N__e7fdc163_4_k_cu_main11noop_kernelEv,(.L_x_1 - _ZN32_GLOBAL__N__e7fdc163_4_k_cu_main11noop_kernelEv)
        .other          _ZN32_GLOBAL__N__e7fdc163_4_k_cu_main11noop_kernelEv,@"STO_CUDA_ENTRY STV_DEFAULT"
_ZN32_GLOBAL__N__e7fdc163_4_k_cu_main11noop_kernelEv:
[----:B------:R-:W-:Y:S01]  /*0000*/  LDC R1, c[0x0][0x37c] ;  /* 0x0000df00ff017b82 */ /* 0x000fe20000000800 */
[----:B------:R-:W-:Y:S05]  /*0010*/  EXIT ;  /* 0x000000000000794d */ /* 0x000fea0003800000 */
.L_x_0:
[----:B------:R-:W-:-:S00]  /*0020*/  BRA `(.L_x_0) ;  /* 0xfffffffc00fc7947 */ /* 0x000fc0000383ffff */
[----:B------:R-:W-:-:S00]  /*0030*/  NOP ;  /* 0x0000000000007918 */ /* 0x000fc00000000000 */
        /* <DEDUP_REMOVED lines=12> */
.L_x_1:


//--------------------- .nv.shared.reserved.0     --------------------------
	.section	.nv.shared.reserved.0,"aw",@nobits
	.weak		__nv_reservedSMEM_offset_0_alias
	.size		__nv_reservedSMEM_offset_0_alias, 0, 64
	.other		__nv_reservedSMEM_offset_0_alias,@"STO_CUDA_RESERVED_SHARED STV_DEFAULT"
__nv_reservedSMEM_offset_0_alias:
	.zero		0
	.zero		64


//--------------------- .nv.constant0._ZN32_GLOBAL__N__e7fdc163_4_k_cu_main11noop_kernelEv --------------------------
	.section	.nv.constant0._ZN32_GLOBAL__N__e7fdc163_4_k_cu_main11noop_kernelEv,"a",@progbits
	.sectionflags	@""
	.align	4
.nv.constant0._ZN32_GLOBAL__N__e7fdc163_4_k_cu_main11noop_kernelEv:
	.zero		896


//--------------------- SYMBOLS --------------------------

	.type		.nv.reservedSmem.offset0,@object
	.size		.nv.reservedSmem.offset0,0x4
